//
// Generated by NVIDIA NVVM Compiler
//
// Compiler Build ID: CL-36424714
// Cuda compilation tools, release 13.0, V13.0.88
// Based on NVVM 20.0.0
//

.version 9.0
.target sm_100
.address_size 64

	// .globl	_Z7kernel2Pi
// _ZZ7kernel2PiE6data_s has been demoted

.visible .entry _Z7kernel2Pi(
	.param .u64 .ptr .align 1 _Z7kernel2Pi_param_0
)
{
	.reg .pred 	%p<6>;
	.reg .b32 	%r<22>;
	.reg .b64 	%rd<5>;
	// demoted variable
	.shared .align 4 .b8 _ZZ7kernel2PiE6data_s[128];
	ld.param.u64 	%rd2, [_Z7kernel2Pi_param_0];
	cvta.to.global.u64 	%rd3, %rd2;
	mov.u32 	%r1, %tid.x;
	mul.wide.u32 	%rd4, %r1, 4;
	add.s64 	%rd1, %rd3, %rd4;
	ld.global.u32 	%r3, [%rd1];
	shl.b32 	%r4, %r1, 2;
	mov.u32 	%r5, _ZZ7kernel2PiE6data_s;
	add.s32 	%r2, %r5, %r4;
	st.volatile.shared.u32 	[%r2], %r3;
	setp.eq.s32 	%p1, %r1, 0;
	@%p1 bra 	$L__BB0_6;
	ld.volatile.shared.u32 	%r6, [%r2+-4];
	ld.volatile.shared.u32 	%r7, [%r2];
	add.s32 	%r8, %r7, %r6;
	st.volatile.shared.u32 	[%r2], %r8;
	setp.eq.s32 	%p2, %r1, 1;
	@%p2 bra 	$L__BB0_6;
	ld.volatile.shared.u32 	%r9, [%r2+-8];
	ld.volatile.shared.u32 	%r10, [%r2];
	add.s32 	%r11, %r10, %r9;
	st.volatile.shared.u32 	[%r2], %r11;
	setp.lt.u32 	%p3, %r1, 4;
	@%p3 bra 	$L__BB0_6;
	ld.volatile.shared.u32 	%r12, [%r2+-16];
	ld.volatile.shared.u32 	%r13, [%r2];
	add.s32 	%r14, %r13, %r12;
	st.volatile.shared.u32 	[%r2], %r14;
	setp.lt.u32 	%p4, %r1, 8;
	@%p4 bra 	$L__BB0_6;
	ld.volatile.shared.u32 	%r15, [%r2+-32];
	ld.volatile.shared.u32 	%r16, [%r2];
	add.s32 	%r17, %r16, %r15;
	st.volatile.shared.u32 	[%r2], %r17;
	setp.lt.u32 	%p5, %r1, 16;
	@%p5 bra 	$L__BB0_6;
	ld.volatile.shared.u32 	%r18, [%r2+-64];
	ld.volatile.shared.u32 	%r19, [%r2];
	add.s32 	%r20, %r19, %r18;
	st.volatile.shared.u32 	[%r2], %r20;
$L__BB0_6:
	ld.volatile.shared.u32 	%r21, [%r2];
	st.global.u32 	[%rd1], %r21;
	ret;

}


// ===== COMPILED SASS (sm_100) =====

	.target	sm_100

	.elftype	@"ET_EXEC"


//--------------------- .note.nv.tkinfo           --------------------------
	.section	.note.nv.tkinfo,"",@"SHT_NOTE"
	.sectionflags	@"SHF_NOTE_NV_TKINFO"
	.tkinfo
        /*0018*/ 	.word	0x00000002
        /*0030*/ 	.string	""
        /*0030*/ 	.string	"ptxas"
        /*0030*/ 	.string	"Cuda compilation tools, release 13.0, V13.0.88"
        /*0030*/ 	.string	"Build cuda_13.0.r13.0/compiler.36424714_0"
        /*0030*/ 	.string	"-arch sm_100 -m 64 "



//--------------------- .note.nv.cuinfo           --------------------------
	.section	.note.nv.cuinfo,"",@"SHT_NOTE"
	.sectionflags	@"SHF_NOTE_NV_CUINFO"
        /*0018*/ 	.short	0x0002
        /*001a*/ 	.short	0x0064
        /*001c*/ 	.short	0x0082
	.zero		2


//--------------------- .nv.info                  --------------------------
	.section	.nv.info,"",@"SHT_CUDA_INFO"
	.align	4


	//----- nvinfo : EIATTR_REGCOUNT
	.align		4
        /*0000*/ 	.byte	0x04, 0x2f
        /*0002*/ 	.short	(.L_1 - .L_0)
	.align		4
.L_0:
        /*0004*/ 	.word	index@(_Z7kernel2Pi)
        /*0008*/ 	.word	0x0000000c


	//----- nvinfo : EIATTR_FRAME_SIZE
	.align		4
.L_1:
        /*000c*/ 	.byte	0x04, 0x11
        /*000e*/ 	.short	(.L_3 - .L_2)
	.align		4
.L_2:
        /*0010*/ 	.word	index@(_Z7kernel2Pi)
        /*0014*/ 	.word	0x00000000


	//----- nvinfo : EIATTR_MIN_STACK_SIZE
	.align		4
.L_3:
        /*0018*/ 	.byte	0x04, 0x12
        /*001a*/ 	.short	(.L_5 - .L_4)
	.align		4
.L_4:
        /*001c*/ 	.word	index@(_Z7kernel2Pi)
        /*0020*/ 	.word	0x00000000
.L_5:


//--------------------- .nv.compat                --------------------------
	.section	.nv.compat,"",@"SHT_CUDA_COMPAT_INFO"
	.align	4
        /*0000*/ 	.byte	0x02, 0x09, 0x00, 0x00, 0x02, 0x02, 0x01, 0x00, 0x02, 0x05, 0x05, 0x00, 0x03, 0x07, 0x01, 0x01
        /*0010*/ 	.byte	0x02, 0x03, 0x00, 0x00, 0x02, 0x06, 0x01, 0x00, 0x04, 0x0b, 0x08, 0x00, 0x09, 0x00, 0x00, 0x00
        /*0020*/ 	.byte	0x00, 0x00, 0x00, 0x00


//--------------------- .nv.info._Z7kernel2Pi     --------------------------
	.section	.nv.info._Z7kernel2Pi,"",@"SHT_CUDA_INFO"
	.sectionflags	@""
	.align	4


	//----- nvinfo : EIATTR_CUDA_API_VERSION
	.align		4
        /*0000*/ 	.byte	0x04, 0x37
        /*0002*/ 	.short	(.L_7 - .L_6)
.L_6:
        /*0004*/ 	.word	0x00000082


	//----- nvinfo : EIATTR_KPARAM_INFO
	.align		4
.L_7:
        /*0008*/ 	.byte	0x04, 0x17
        /*000a*/ 	.short	(.L_9 - .L_8)
.L_8:
        /*000c*/ 	.word	0x00000000
        /*0010*/ 	.short	0x0000
        /*0012*/ 	.short	0x0000
        /*0014*/ 	.byte	0x00, 0xf5, 0x21, 0x00


	//----- nvinfo : EIATTR_SPARSE_MMA_MASK
	.align		4
.L_9:
        /*0018*/ 	.byte	0x03, 0x50
        /*001a*/ 	.short	0x0000


	//----- nvinfo : EIATTR_MAXREG_COUNT
	.align		4
        /*001c*/ 	.byte	0x03, 0x1b
        /*001e*/ 	.short	0x00ff


	//----- nvinfo : EIATTR_MERCURY_ISA_VERSION
	.align		4
        /*0020*/ 	.byte	0x03, 0x5f
        /*0022*/ 	.short	0x0101


	//----- nvinfo : EIATTR_VRC_CTA_INIT_COUNT
	.align		4
        /*0024*/ 	.byte	0x02, 0x4a
	.zero		1
	.zero		1


	//----- nvinfo : EIATTR_EXIT_INSTR_OFFSETS
	.align		4
        /*0028*/ 	.byte	0x04, 0x1c
        /*002a*/ 	.short	(.L_11 - .L_10)


	//   ....[0]....
.L_10:
        /*002c*/ 	.word	0x000002c0


	//----- nvinfo : EIATTR_CRS_STACK_SIZE
	.align		4
.L_11:
        /*0030*/ 	.byte	0x04, 0x1e
        /*0032*/ 	.short	(.L_13 - .L_12)
.L_12:
        /*0034*/ 	.word	0x00000000


	//----- nvinfo : EIATTR_CBANK_PARAM_SIZE
	.align		4
.L_13:
        /*0038*/ 	.byte	0x03, 0x19
        /*003a*/ 	.short	0x0008


	//----- nvinfo : EIATTR_PARAM_CBANK
	.align		4
        /*003c*/ 	.byte	0x04, 0x0a
        /*003e*/ 	.short	(.L_15 - .L_14)
	.align		4
.L_14:
        /*0040*/ 	.word	index@(.nv.constant0._Z7kernel2Pi)
        /*0044*/ 	.short	0x0380
        /*0046*/ 	.short	0x0008


	//----- nvinfo : EIATTR_SW_WAR
	.align		4
.L_15:
        /*0048*/ 	.byte	0x04, 0x36
        /*004a*/ 	.short	(.L_17 - .L_16)
.L_16:
        /*004c*/ 	.word	0x00000008
.L_17:


//--------------------- .nv.callgraph             --------------------------
	.section	.nv.callgraph,"",@"SHT_CUDA_CALLGRAPH"
	.align	4
	.sectionentsize	8
	.align		4
        /*0000*/ 	.word	0x00000000
	.align		4
        /*0004*/ 	.word	0xffffffff
	.align		4
        /*0008*/ 	.word	0x00000000
	.align		4
        /*000c*/ 	.word	0xfffffffe
	.align		4
        /*0010*/ 	.word	0x00000000
	.align		4
        /*0014*/ 	.word	0xfffffffd
	.align		4
        /*0018*/ 	.word	0x00000000
	.align		4
        /*001c*/ 	.word	0xfffffffc


//--------------------- .text._Z7kernel2Pi        --------------------------
	.section	.text._Z7kernel2Pi,"ax",@progbits
	.align	128
        .global         _Z7kernel2Pi
        .type           _Z7kernel2Pi,@function
        .size           _Z7kernel2Pi,(.L_x_3 - _Z7kernel2Pi)
        .other          _Z7kernel2Pi,@"STO_CUDA_ENTRY STV_DEFAULT"
_Z7kernel2Pi:
.text._Z7kernel2Pi:
[----:B------:R-:W-:Y:S01]  /*0000*/  LDC R1, c[0x0][0x37c] ;  /* 0x0000df00ff017b82 */ /* 0x000fe20000000800 */
[----:B------:R-:W0:Y:S07]  /*0010*/  S2R R9, SR_TID.X ;  /* 0x0000000000097919 */ /* 0x000e2e0000002100 */
[----:B------:R-:W0:Y:S01]  /*0020*/  LDC.64 R2, c[0x0][0x380] ;  /* 0x0000e000ff027b82 */ /* 0x000e220000000a00 */
[----:B------:R-:W1:Y:S01]  /*0030*/  LDCU.64 UR6, c[0x0][0x358] ;  /* 0x00006b00ff0677ac */ /* 0x000e620008000a00 */
[----:B0-----:R-:W-:-:S05]  /*0040*/  IMAD.WIDE.U32 R2, R9, 0x4, R2 ;  /* 0x0000000409027825 */ /* 0x001fca00078e0002 */
[----:B-1----:R-:W2:Y:S01]  /*0050*/  LDG.E R0, desc[UR6][R2.64] ;  /* 0x0000000602007981 */ /* 0x002ea2000c1e1900 */
[----:B------:R-:W0:Y:S01]  /*0060*/  S2UR UR5, SR_CgaCtaId ;  /* 0x00000000000579c3 */ /* 0x000e220000008800 */
[----:B------:R-:W-:Y:S01]  /*0070*/  UMOV UR4, 0x400 ;  /* 0x0000040000047882 */ /* 0x000fe20000000000 */
[----:B------:R-:W-:Y:S01]  /*0080*/  ISETP.NE.AND P0, PT, R9, RZ, PT ;  /* 0x000000ff0900720c */ /* 0x000fe20003f05270 */
[----:B------:R-:W-:Y:S01]  /*0090*/  BSSY.RECONVERGENT B0, `(.L_x_0) ;  /* 0x0000020000007945 */ /* 0x000fe20003800200 */
[----:B0-----:R-:W-:-:S06]  /*00a0*/  ULEA UR4, UR5, UR4, 0x18 ;  /* 0x0000000405047291 */ /* 0x001fcc000f8ec0ff */
[----:B------:R-:W-:-:S05]  /*00b0*/  LEA R5, R9, UR4, 0x2 ;  /* 0x0000000409057c11 */ /* 0x000fca000f8e10ff */
[----:B--2---:R0:W-:Y:S01]  /*00c0*/  STS [R5], R0 ;  /* 0x0000000005007388 */ /* 0x0041e20000000800 */
[----:B------:R-:W-:Y:S05]  /*00d0*/  @!P0 BRA `(.L_x_1) ;  /* 0x00000000006c8947 */ /* 0x000fea0003800000 */
[----:B0-----:R-:W-:Y:S01]  /*00e0*/  LDS R0, [R5+-0x4] ;  /* 0xfffffc0005007984 */ /* 0x001fe20000000800 */
[----:B------:R-:W-:-:S03]  /*00f0*/  ISETP.NE.AND P0, PT, R9, 0x1, PT ;  /* 0x000000010900780c */ /* 0x000fc60003f05270 */
[----:B------:R-:W0:Y:S02]  /*0100*/  LDS R7, [R5] ;  /* 0x0000000005077984 */ /* 0x000e240000000800 */
[----:B0-----:R-:W-:-:S05]  /*0110*/  IMAD.IADD R0, R0, 0x1, R7 ;  /* 0x0000000100007824 */ /* 0x001fca00078e0207 */
[----:B------:R1:W-:Y:S03]  /*0120*/  STS [R5], R0 ;  /* 0x0000000005007388 */ /* 0x0003e60000000800 */
[----:B------:R-:W-:Y:S05]  /*0130*/  @!P0 BRA `(.L_x_1) ;  /* 0x0000000000548947 */ /* 0x000fea0003800000 */
[----:B-1----:R-:W-:Y:S01]  /*0140*/  LDS R0, [R5+-0x8] ;  /* 0xfffff80005007984 */ /* 0x002fe20000000800 */
[----:B------:R-:W-:-:S03]  /*0150*/  ISETP.GE.U32.AND P0, PT, R9, 0x4, PT ;  /* 0x000000040900780c */ /* 0x000fc60003f06070 */
[----:B------:R-:W0:Y:S02]  /*0160*/  LDS R7, [R5] ;  /* 0x0000000005077984 */ /* 0x000e240000000800 */
[----:B0-----:R-:W-:-:S05]  /*0170*/  IMAD.IADD R0, R0, 0x1, R7 ;  /* 0x0000000100007824 */ /* 0x001fca00078e0207 */
[----:B------:R2:W-:Y:S03]  /*0180*/  STS [R5], R0 ;  /* 0x0000000005007388 */ /* 0x0005e60000000800 */
[----:B------:R-:W-:Y:S05]  /*0190*/  @!P0 BRA `(.L_x_1) ;  /* 0x00000000003c8947 */ /* 0x000fea0003800000 */
[----:B--2---:R-:W-:Y:S01]  /*01a0*/  LDS R0, [R5+-0x10] ;  /* 0xfffff00005007984 */ /* 0x004fe20000000800 */
[----:B------:R-:W-:-:S03]  /*01b0*/  ISETP.GE.U32.AND P0, PT, R9, 0x8, PT ;  /* 0x000000080900780c */ /* 0x000fc60003f06070 */
[----:B------:R-:W0:Y:S02]  /*01c0*/  LDS R7, [R5] ;  /* 0x0000000005077984 */ /* 0x000e240000000800 */
[----:B0-----:R-:W-:-:S05]  /*01d0*/  IMAD.IADD R0, R0, 0x1, R7 ;  /* 0x0000000100007824 */ /* 0x001fca00078e0207 */
[----:B------:R3:W-:Y:S03]  /*01e0*/  STS [R5], R0 ;  /* 0x0000000005007388 */ /* 0x0007e60000000800 */
[----:B------:R-:W-:Y:S05]  /*01f0*/  @!P0 BRA `(.L_x_1) ;  /* 0x0000000000248947 */ /* 0x000fea0003800000 */
[----:B---3--:R-:W-:Y:S01]  /*0200*/  LDS R0, [R5+-0x20] ;  /* 0xffffe00005007984 */ /* 0x008fe20000000800 */
[----:B------:R-:W-:-:S03]  /*0210*/  ISETP.GE.U32.AND P0, PT, R9, 0x10, PT ;  /* 0x000000100900780c */ /* 0x000fc60003f06070 */
[----:B------:R-:W0:Y:S02]  /*0220*/  LDS R7, [R5] ;  /* 0x0000000005077984 */ /* 0x000e240000000800 */
[----:B0-----:R-:W-:-:S05]  /*0230*/  IMAD.IADD R0, R0, 0x1, R7 ;  /* 0x0000000100007824 */ /* 0x001fca00078e0207 */
[----:B------:R-:W-:Y:S04]  /*0240*/  STS [R5], R0 ;  /* 0x0000000005007388 */ /* 0x000fe80000000800 */
[----:B------:R-:W-:Y:S04]  /*0250*/  @P0 LDS R4, [R5+-0x40] ;  /* 0xffffc00005040984 */ /* 0x000fe80000000800 */
[----:B------:R-:W0:Y:S02]  /*0260*/  @P0 LDS R7, [R5] ;  /* 0x0000000005070984 */ /* 0x000e240000000800 */
[----:B0-----:R-:W-:-:S05]  /*0270*/  @P0 IMAD.IADD R4, R4, 0x1, R7 ;  /* 0x0000000104040824 */ /* 0x001fca00078e0207 */
[----:B------:R4:W-:Y:S02]  /*0280*/  @P0 STS [R5], R4 ;  /* 0x0000000405000388 */ /* 0x0009e40000000800 */
.L_x_1:
[----:B------:R-:W-:Y:S05]  /*0290*/  BSYNC.RECONVERGENT B0 ;  /* 0x0000000000007941 */ /* 0x000fea0003800200 */
.L_x_0:
[----:B01234-:R-:W0:Y:S04]  /*02a0*/  LDS R5, [R5] ;  /* 0x0000000005057984 */ /* 0x01fe280000000800 */
[----:B0-----:R-:W-:Y:S01]  /*02b0*/  STG.E desc[UR6][R2.64], R5 ;  /* 0x0000000502007986 */ /* 0x001fe2000c101906 */
[----:B------:R-:W-:Y:S05]  /*02c0*/  EXIT ;  /* 0x000000000000794d */ /* 0x000fea0003800000 */
.L_x_2:
[----:B------:R-:W-:-:S00]  /*02d0*/  BRA `(.L_x_2) ;  /* 0xfffffffc00fc7947 */ /* 0x000fc0000383ffff */
[----:B------:R-:W-:-:S00]  /*02e0*/  NOP ;  /* 0x0000000000007918 */ /* 0x000fc00000000000 */
        /* <DEDUP_REMOVED lines=9> */
.L_x_3:


//--------------------- .nv.shared._Z7kernel2Pi   --------------------------
	.section	.nv.shared._Z7kernel2Pi,"aw",@nobits
	.sectionflags	@""
	.align	4
.nv.shared._Z7kernel2Pi:
	.zero		1152


//--------------------- .nv.shared.reserved.0     --------------------------
	.section	.nv.shared.reserved.0,"aw",@nobits
	.weak		__nv_reservedSMEM_offset_0_alias
	.size		__nv_reservedSMEM_offset_0_alias, 0, 64
	.other		__nv_reservedSMEM_offset_0_alias,@"STO_CUDA_RESERVED_SHARED STV_DEFAULT"
__nv_reservedSMEM_offset_0_alias:
	.zero		0
	.zero		64


//--------------------- .nv.constant0._Z7kernel2Pi --------------------------
	.section	.nv.constant0._Z7kernel2Pi,"a",@progbits
	.sectionflags	@""
	.align	4
.nv.constant0._Z7kernel2Pi:
	.zero		904


//--------------------- SYMBOLS --------------------------

	.type		.nv.reservedSmem.offset0,@object
	.size		.nv.reservedSmem.offset0,0x4
	.type		.nv.reservedSmem.cap,@object
	.size		.nv.reservedSmem.cap,0x4
